//
// Generated by NVIDIA NVVM Compiler
//
// Compiler Build ID: CL-36424714
// Cuda compilation tools, release 13.0, V13.0.88
// Based on NVVM 20.0.0
//

.version 9.0
.target sm_100
.address_size 64

	// .globl	_Z8exponentPfPKf

.visible .entry _Z8exponentPfPKf(
	.param .u64 .ptr .align 1 _Z8exponentPfPKf_param_0,
	.param .u64 .ptr .align 1 _Z8exponentPfPKf_param_1
)
{
	.reg .pred 	%p<2>;
	.reg .b32 	%r<7>;
	.reg .b32 	%f<14>;
	.reg .b64 	%rd<8>;

	ld.param.u64 	%rd1, [_Z8exponentPfPKf_param_0];
	ld.param.u64 	%rd2, [_Z8exponentPfPKf_param_1];
	mov.u32 	%r2, %ctaid.x;
	mov.u32 	%r3, %ntid.x;
	mov.u32 	%r4, %tid.x;
	mad.lo.s32 	%r1, %r2, %r3, %r4;
	setp.gt.s32 	%p1, %r1, 999999;
	@%p1 bra 	$L__BB0_2;
	cvta.to.global.u64 	%rd3, %rd2;
	cvta.to.global.u64 	%rd4, %rd1;
	mul.wide.s32 	%rd5, %r1, 4;
	add.s64 	%rd6, %rd3, %rd5;
	ld.global.f32 	%f1, [%rd6];
	fma.rn.f32 	%f2, %f1, 0f3BBB989D, 0f3F000000;
	cvt.sat.f32.f32 	%f3, %f2;
	mov.f32 	%f4, 0f4B400001;
	mov.f32 	%f5, 0f437C0000;
	fma.rm.f32 	%f6, %f3, %f5, %f4;
	add.f32 	%f7, %f6, 0fCB40007F;
	neg.f32 	%f8, %f7;
	fma.rn.f32 	%f9, %f1, 0f3FB8AA3B, %f8;
	fma.rn.f32 	%f10, %f1, 0f32A57060, %f9;
	mov.b32 	%r5, %f6;
	shl.b32 	%r6, %r5, 23;
	mov.b32 	%f11, %r6;
	ex2.approx.ftz.f32 	%f12, %f10;
	mul.f32 	%f13, %f12, %f11;
	add.s64 	%rd7, %rd4, %rd5;
	st.global.f32 	[%rd7], %f13;
$L__BB0_2:
	ret;

}


// ===== COMPILED SASS (sm_100) =====

	.target	sm_100

	.elftype	@"ET_EXEC"


//--------------------- .note.nv.tkinfo           --------------------------
	.section	.note.nv.tkinfo,"",@"SHT_NOTE"
	.sectionflags	@"SHF_NOTE_NV_TKINFO"
	.tkinfo
        /*0018*/ 	.word	0x00000002
        /*0030*/ 	.string	""
        /*0030*/ 	.string	"ptxas"
        /*0030*/ 	.string	"Cuda compilation tools, release 13.0, V13.0.88"
        /*0030*/ 	.string	"Build cuda_13.0.r13.0/compiler.36424714_0"
        /*0030*/ 	.string	"-arch sm_100 -m 64 "



//--------------------- .note.nv.cuinfo           --------------------------
	.section	.note.nv.cuinfo,"",@"SHT_NOTE"
	.sectionflags	@"SHF_NOTE_NV_CUINFO"
        /*0018*/ 	.short	0x0002
        /*001a*/ 	.short	0x0064
        /*001c*/ 	.short	0x0082
	.zero		2


//--------------------- .nv.info                  --------------------------
	.section	.nv.info,"",@"SHT_CUDA_INFO"
	.align	4


	//----- nvinfo : EIATTR_REGCOUNT
	.align		4
        /*0000*/ 	.byte	0x04, 0x2f
        /*0002*/ 	.short	(.L_1 - .L_0)
	.align		4
.L_0:
        /*0004*/ 	.word	index@(_Z8exponentPfPKf)
        /*0008*/ 	.word	0x0000000c


	//----- nvinfo : EIATTR_FRAME_SIZE
	.align		4
.L_1:
        /*000c*/ 	.byte	0x04, 0x11
        /*000e*/ 	.short	(.L_3 - .L_2)
	.align		4
.L_2:
        /*0010*/ 	.word	index@(_Z8exponentPfPKf)
        /*0014*/ 	.word	0x00000000


	//----- nvinfo : EIATTR_MIN_STACK_SIZE
	.align		4
.L_3:
        /*0018*/ 	.byte	0x04, 0x12
        /*001a*/ 	.short	(.L_5 - .L_4)
	.align		4
.L_4:
        /*001c*/ 	.word	index@(_Z8exponentPfPKf)
        /*0020*/ 	.word	0x00000000
.L_5:


//--------------------- .nv.compat                --------------------------
	.section	.nv.compat,"",@"SHT_CUDA_COMPAT_INFO"
	.align	4
        /*0000*/ 	.byte	0x02, 0x09, 0x00, 0x00, 0x02, 0x02, 0x01, 0x00, 0x02, 0x05, 0x05, 0x00, 0x03, 0x07, 0x01, 0x01
        /*0010*/ 	.byte	0x02, 0x03, 0x00, 0x00, 0x02, 0x06, 0x01, 0x00, 0x04, 0x0b, 0x08, 0x00, 0x09, 0x00, 0x00, 0x00
        /*0020*/ 	.byte	0x00, 0x00, 0x00, 0x00


//--------------------- .nv.info._Z8exponentPfPKf --------------------------
	.section	.nv.info._Z8exponentPfPKf,"",@"SHT_CUDA_INFO"
	.sectionflags	@""
	.align	4


	//----- nvinfo : EIATTR_CUDA_API_VERSION
	.align		4
        /*0000*/ 	.byte	0x04, 0x37
        /*0002*/ 	.short	(.L_7 - .L_6)
.L_6:
        /*0004*/ 	.word	0x00000082


	//----- nvinfo : EIATTR_KPARAM_INFO
	.align		4
.L_7:
        /*0008*/ 	.byte	0x04, 0x17
        /*000a*/ 	.short	(.L_9 - .L_8)
.L_8:
        /*000c*/ 	.word	0x00000000
        /*0010*/ 	.short	0x0001
        /*0012*/ 	.short	0x0008
        /*0014*/ 	.byte	0x00, 0xf5, 0x21, 0x00


	//----- nvinfo : EIATTR_KPARAM_INFO
	.align		4
.L_9:
        /*0018*/ 	.byte	0x04, 0x17
        /*001a*/ 	.short	(.L_11 - .L_10)
.L_10:
        /*001c*/ 	.word	0x00000000
        /*0020*/ 	.short	0x0000
        /*0022*/ 	.short	0x0000
        /*0024*/ 	.byte	0x00, 0xf5, 0x21, 0x00


	//----- nvinfo : EIATTR_SPARSE_MMA_MASK
	.align		4
.L_11:
        /*0028*/ 	.byte	0x03, 0x50
        /*002a*/ 	.short	0x0000


	//----- nvinfo : EIATTR_MAXREG_COUNT
	.align		4
        /*002c*/ 	.byte	0x03, 0x1b
        /*002e*/ 	.short	0x00ff


	//----- nvinfo : EIATTR_MERCURY_ISA_VERSION
	.align		4
        /*0030*/ 	.byte	0x03, 0x5f
        /*0032*/ 	.short	0x0101


	//----- nvinfo : EIATTR_VRC_CTA_INIT_COUNT
	.align		4
        /*0034*/ 	.byte	0x02, 0x4a
	.zero		1
	.zero		1


	//----- nvinfo : EIATTR_EXIT_INSTR_OFFSETS
	.align		4
        /*0038*/ 	.byte	0x04, 0x1c
        /*003a*/ 	.short	(.L_13 - .L_12)


	//   ....[0]....
.L_12:
        /*003c*/ 	.word	0x00000060


	//   ....[1]....
        /*0040*/ 	.word	0x00000180


	//----- nvinfo : EIATTR_CBANK_PARAM_SIZE
	.align		4
.L_13:
        /*0044*/ 	.byte	0x03, 0x19
        /*0046*/ 	.short	0x0010


	//----- nvinfo : EIATTR_PARAM_CBANK
	.align		4
        /*0048*/ 	.byte	0x04, 0x0a
        /*004a*/ 	.short	(.L_15 - .L_14)
	.align		4
.L_14:
        /*004c*/ 	.word	index@(.nv.constant0._Z8exponentPfPKf)
        /*0050*/ 	.short	0x0380
        /*0052*/ 	.short	0x0010


	//----- nvinfo : EIATTR_SW_WAR
	.align		4
.L_15:
        /*0054*/ 	.byte	0x04, 0x36
        /*0056*/ 	.short	(.L_17 - .L_16)
.L_16:
        /*0058*/ 	.word	0x00000008
.L_17:


//--------------------- .nv.callgraph             --------------------------
	.section	.nv.callgraph,"",@"SHT_CUDA_CALLGRAPH"
	.align	4
	.sectionentsize	8
	.align		4
        /*0000*/ 	.word	0x00000000
	.align		4
        /*0004*/ 	.word	0xffffffff
	.align		4
        /*0008*/ 	.word	0x00000000
	.align		4
        /*000c*/ 	.word	0xfffffffe
	.align		4
        /*0010*/ 	.word	0x00000000
	.align		4
        /*0014*/ 	.word	0xfffffffd
	.align		4
        /*0018*/ 	.word	0x00000000
	.align		4
        /*001c*/ 	.word	0xfffffffc


//--------------------- .text._Z8exponentPfPKf    --------------------------
	.section	.text._Z8exponentPfPKf,"ax",@progbits
	.align	128
        .global         _Z8exponentPfPKf
        .type           _Z8exponentPfPKf,@function
        .size           _Z8exponentPfPKf,(.L_x_1 - _Z8exponentPfPKf)
        .other          _Z8exponentPfPKf,@"STO_CUDA_ENTRY STV_DEFAULT"
_Z8exponentPfPKf:
.text._Z8exponentPfPKf:
[----:B------:R-:W-:Y:S01]  /*0000*/  LDC R1, c[0x0][0x37c] ;  /* 0x0000df00ff017b82 */ /* 0x000fe20000000800 */
[----:B------:R-:W0:Y:S07]  /*0010*/  S2R R0, SR_TID.X ;  /* 0x0000000000007919 */ /* 0x000e2e0000002100 */
[----:B------:R-:W0:Y:S08]  /*0020*/  S2UR UR4, SR_CTAID.X ;  /* 0x00000000000479c3 */ /* 0x000e300000002500 */
[----:B------:R-:W0:Y:S02]  /*0030*/  LDC R7, c[0x0][0x360] ;  /* 0x0000d800ff077b82 */ /* 0x000e240000000800 */
[----:B0-----:R-:W-:-:S05]  /*0040*/  IMAD R7, R7, UR4, R0 ;  /* 0x0000000407077c24 */ /* 0x001fca000f8e0200 */
[----:B------:R-:W-:-:S13]  /*0050*/  ISETP.GT.AND P0, PT, R7, 0xf423f, PT ;  /* 0x000f423f0700780c */ /* 0x000fda0003f04270 */
[----:B------:R-:W-:Y:S05]  /*0060*/  @P0 EXIT ;  /* 0x000000000000094d */ /* 0x000fea0003800000 */
[----:B------:R-:W0:Y:S01]  /*0070*/  LDC.64 R2, c[0x0][0x388] ;  /* 0x0000e200ff027b82 */ /* 0x000e220000000a00 */
[----:B------:R-:W1:Y:S01]  /*0080*/  LDCU.64 UR4, c[0x0][0x358] ;  /* 0x00006b00ff0477ac */ /* 0x000e620008000a00 */
[----:B0-----:R-:W-:-:S06]  /*0090*/  IMAD.WIDE R2, R7, 0x4, R2 ;  /* 0x0000000407027825 */ /* 0x001fcc00078e0202 */
[----:B-1----:R-:W2:Y:S01]  /*00a0*/  LDG.E R2, desc[UR4][R2.64] ;  /* 0x0000000402027981 */ /* 0x002ea2000c1e1900 */
[----:B------:R-:W-:Y:S01]  /*00b0*/  HFMA2 R5, -RZ, RZ, 0.96630859375, -0.0022525787353515625 ;  /* 0x3bbb989dff057431 */ /* 0x000fe200000001ff */
[----:B------:R-:W-:-:S04]  /*00c0*/  MOV R9, 0x437c0000 ;  /* 0x437c000000097802 */ /* 0x000fc80000000f00 */
[----:B--2---:R-:W-:Y:S02]  /*00d0*/  FFMA.SAT R0, R2, R5, 0.5 ;  /* 0x3f00000002007423 */ /* 0x004fe40000002005 */
[----:B------:R-:W0:Y:S02]  /*00e0*/  LDC.64 R4, c[0x0][0x380] ;  /* 0x0000e000ff047b82 */ /* 0x000e240000000a00 */
[----:B------:R-:W-:-:S04]  /*00f0*/  FFMA.RM R0, R0, R9, 12582913 ;  /* 0x4b40000100007423 */ /* 0x000fc80000004009 */
[C---:B------:R-:W-:Y:S01]  /*0100*/  FADD R9, R0.reuse, -12583039 ;  /* 0xcb40007f00097421 */ /* 0x040fe20000000000 */
[----:B------:R-:W-:-:S03]  /*0110*/  SHF.L.U32 R0, R0, 0x17, RZ ;  /* 0x0000001700007819 */ /* 0x000fc600000006ff */
[----:B------:R-:W-:-:S04]  /*0120*/  FFMA R9, R2, 1.4426950216293334961, -R9 ;  /* 0x3fb8aa3b02097823 */ /* 0x000fc80000000809 */
[----:B------:R-:W-:-:S06]  /*0130*/  FFMA R9, R2, 1.925963033500011079e-08, R9 ;  /* 0x32a5706002097823 */ /* 0x000fcc0000000009 */
[----:B------:R-:W1:Y:S01]  /*0140*/  MUFU.EX2 R9, R9 ;  /* 0x0000000900097308 */ /* 0x000e620000000800 */
[----:B0-----:R-:W-:-:S04]  /*0150*/  IMAD.WIDE R2, R7, 0x4, R4 ;  /* 0x0000000407027825 */ /* 0x001fc800078e0204 */
[----:B-1----:R-:W-:-:S05]  /*0160*/  FMUL R5, R0, R9 ;  /* 0x0000000900057220 */ /* 0x002fca0000400000 */
[----:B------:R-:W-:Y:S01]  /*0170*/  STG.E desc[UR4][R2.64], R5 ;  /* 0x0000000502007986 */ /* 0x000fe2000c101904 */
[----:B------:R-:W-:Y:S05]  /*0180*/  EXIT ;  /* 0x000000000000794d */ /* 0x000fea0003800000 */
.L_x_0:
[----:B------:R-:W-:-:S00]  /*0190*/  BRA `(.L_x_0) ;  /* 0xfffffffc00fc7947 */ /* 0x000fc0000383ffff */
[----:B------:R-:W-:-:S00]  /*01a0*/  NOP ;  /* 0x0000000000007918 */ /* 0x000fc00000000000 */
        /* <DEDUP_REMOVED lines=13> */
.L_x_1:


//--------------------- .nv.shared.reserved.0     --------------------------
	.section	.nv.shared.reserved.0,"aw",@nobits
	.weak		__nv_reservedSMEM_offset_0_alias
	.size		__nv_reservedSMEM_offset_0_alias, 0, 64
	.other		__nv_reservedSMEM_offset_0_alias,@"STO_CUDA_RESERVED_SHARED STV_DEFAULT"
__nv_reservedSMEM_offset_0_alias:
	.zero		0
	.zero		64


//--------------------- .nv.constant0._Z8exponentPfPKf --------------------------
	.section	.nv.constant0._Z8exponentPfPKf,"a",@progbits
	.sectionflags	@""
	.align	4
.nv.constant0._Z8exponentPfPKf:
	.zero		912


//--------------------- SYMBOLS --------------------------

	.type		.nv.reservedSmem.offset0,@object
	.size		.nv.reservedSmem.offset0,0x4
